	.headerflags	@"EF_CUDA_TEXMODE_UNIFIED EF_CUDA_64BIT_ADDRESS EF_CUDA_ACCELERATORS EF_CUDA_SM90 EF_CUDA_VIRTUAL_SM(EF_CUDA_SM90)"
	.elftype	@"ET_EXEC"


//--------------------- .nv.info                  --------------------------
	.section	.nv.info,"",@"SHT_CUDA_INFO"
	.align	4


	//----- nvinfo : EIATTR_REGCOUNT
	.align		4
        /*0000*/ 	.byte	0x04, 0x2f
        /*0002*/ 	.short	(.L_1 - .L_0)
	.align		4
.L_0:
        /*0004*/ 	.word	index@(triton_poi_fused_eq_gt_lt_maximum_0)
        /*0008*/ 	.word	0x00000018


	//----- nvinfo : EIATTR_MIN_STACK_SIZE
	.align		4
.L_1:
        /*000c*/ 	.byte	0x04, 0x12
        /*000e*/ 	.short	(.L_3 - .L_2)
	.align		4
.L_2:
        /*0010*/ 	.word	index@(triton_poi_fused_eq_gt_lt_maximum_0)
        /*0014*/ 	.word	0x00000000


	//----- nvinfo : EIATTR_FRAME_SIZE
	.align		4
.L_3:
        /*0018*/ 	.byte	0x04, 0x11
        /*001a*/ 	.short	(.L_5 - .L_4)
	.align		4
.L_4:
        /*001c*/ 	.word	index@(triton_poi_fused_eq_gt_lt_maximum_0)
        /*0020*/ 	.word	0x00000000


	//----- nvinfo : EIATTR_MIN_STACK_SIZE
	.align		4
.L_5:
        /*0024*/ 	.byte	0x04, 0x12
        /*0026*/ 	.short	(.L_7 - .L_6)
	.align		4
.L_6:
        /*0028*/ 	.word	index@(triton_poi_fused_eq_gt_lt_maximum_0)
        /*002c*/ 	.word	0x00000000
.L_7:


//--------------------- .nv.info.triton_poi_fused_eq_gt_lt_maximum_0 --------------------------
	.section	.nv.info.triton_poi_fused_eq_gt_lt_maximum_0,"",@"SHT_CUDA_INFO"
	.sectionflags	@""
	.align	4


	//----- nvinfo : EIATTR_CUDA_API_VERSION
	.align		4
        /*0000*/ 	.byte	0x04, 0x37
        /*0002*/ 	.short	(.L_9 - .L_8)
.L_8:
        /*0004*/ 	.word	0x0000007c


	//----- nvinfo : EIATTR_KPARAM_INFO
	.align		4
.L_9:
        /*0008*/ 	.byte	0x04, 0x17
        /*000a*/ 	.short	(.L_11 - .L_10)
.L_10:
        /*000c*/ 	.word	0x00000000
        /*0010*/ 	.short	0x0006
        /*0012*/ 	.short	0x0030
        /*0014*/ 	.byte	0x00, 0xf0, 0x11, 0x00


	//----- nvinfo : EIATTR_KPARAM_INFO
	.align		4
.L_11:
        /*0018*/ 	.byte	0x04, 0x17
        /*001a*/ 	.short	(.L_13 - .L_12)
.L_12:
        /*001c*/ 	.word	0x00000000
        /*0020*/ 	.short	0x0005
        /*0022*/ 	.short	0x0028
        /*0024*/ 	.byte	0x00, 0xf4, 0x21, 0x00


	//----- nvinfo : EIATTR_KPARAM_INFO
	.align		4
.L_13:
        /*0028*/ 	.byte	0x04, 0x17
        /*002a*/ 	.short	(.L_15 - .L_14)
.L_14:
        /*002c*/ 	.word	0x00000000
        /*0030*/ 	.short	0x0004
        /*0032*/ 	.short	0x0020
        /*0034*/ 	.byte	0x00, 0xf4, 0x21, 0x00


	//----- nvinfo : EIATTR_KPARAM_INFO
	.align		4
.L_15:
        /*0038*/ 	.byte	0x04, 0x17
        /*003a*/ 	.short	(.L_17 - .L_16)
.L_16:
        /*003c*/ 	.word	0x00000000
        /*0040*/ 	.short	0x0003
        /*0042*/ 	.short	0x0018
        /*0044*/ 	.byte	0x00, 0xf4, 0x21, 0x00


	//----- nvinfo : EIATTR_KPARAM_INFO
	.align		4
.L_17:
        /*0048*/ 	.byte	0x04, 0x17
        /*004a*/ 	.short	(.L_19 - .L_18)
.L_18:
        /*004c*/ 	.word	0x00000000
        /*0050*/ 	.short	0x0002
        /*0052*/ 	.short	0x0010
        /*0054*/ 	.byte	0x00, 0xf4, 0x21, 0x00


	//----- nvinfo : EIATTR_KPARAM_INFO
	.align		4
.L_19:
        /*0058*/ 	.byte	0x04, 0x17
        /*005a*/ 	.short	(.L_21 - .L_20)
.L_20:
        /*005c*/ 	.word	0x00000000
        /*0060*/ 	.short	0x0001
        /*0062*/ 	.short	0x0008
        /*0064*/ 	.byte	0x00, 0xf4, 0x21, 0x00


	//----- nvinfo : EIATTR_KPARAM_INFO
	.align		4
.L_21:
        /*0068*/ 	.byte	0x04, 0x17
        /*006a*/ 	.short	(.L_23 - .L_22)
.L_22:
        /*006c*/ 	.word	0x00000000
        /*0070*/ 	.short	0x0000
        /*0072*/ 	.short	0x0000
        /*0074*/ 	.byte	0x00, 0xf4, 0x21, 0x00


	//----- nvinfo : EIATTR_SPARSE_MMA_MASK
	.align		4
.L_23:
        /*0078*/ 	.byte	0x03, 0x50
        /*007a*/ 	.short	0x0000


	//----- nvinfo : EIATTR_MAXREG_COUNT
	.align		4
        /*007c*/ 	.byte	0x03, 0x1b
        /*007e*/ 	.short	0x00ff


	//----- nvinfo : EIATTR_EXIT_INSTR_OFFSETS
	.align		4
        /*0080*/ 	.byte	0x04, 0x1c
        /*0082*/ 	.short	(.L_25 - .L_24)


	//   ....[0]....
.L_24:
        /*0084*/ 	.word	0x000004d0


	//   ....[1]....
        /*0088*/ 	.word	0x000004f0


	//----- nvinfo : EIATTR_REQNTID
	.align		4
.L_25:
        /*008c*/ 	.byte	0x04, 0x10
        /*008e*/ 	.short	(.L_27 - .L_26)
.L_26:
        /*0090*/ 	.word	0x00000080
        /*0094*/ 	.word	0x00000001
        /*0098*/ 	.word	0x00000001


	//----- nvinfo : EIATTR_CBANK_PARAM_SIZE
	.align		4
.L_27:
        /*009c*/ 	.byte	0x03, 0x19
        /*009e*/ 	.short	0x0034


	//----- nvinfo : EIATTR_PARAM_CBANK
	.align		4
        /*00a0*/ 	.byte	0x04, 0x0a
        /*00a2*/ 	.short	(.L_29 - .L_28)
	.align		4
.L_28:
        /*00a4*/ 	.word	index@(.nv.constant0.triton_poi_fused_eq_gt_lt_maximum_0)
        /*00a8*/ 	.short	0x0210
        /*00aa*/ 	.short	0x0034


	//----- nvinfo : EIATTR_SW_WAR
	.align		4
.L_29:
        /*00ac*/ 	.byte	0x04, 0x36
        /*00ae*/ 	.short	(.L_31 - .L_30)
.L_30:
        /*00b0*/ 	.word	0x00000008
.L_31:


//--------------------- .nv.callgraph             --------------------------
	.section	.nv.callgraph,"",@"SHT_CUDA_CALLGRAPH"
	.align	4
	.sectionentsize	8
	.align		4
        /*0000*/ 	.word	0x00000000
	.align		4
        /*0004*/ 	.word	0xffffffff
	.align		4
        /*0008*/ 	.word	0x00000000
	.align		4
        /*000c*/ 	.word	0xfffffffe
	.align		4
        /*0010*/ 	.word	0x00000000
	.align		4
        /*0014*/ 	.word	0xfffffffd
	.align		4
        /*0018*/ 	.word	0x00000000
	.align		4
        /*001c*/ 	.word	0xfffffffc


//--------------------- .text.triton_poi_fused_eq_gt_lt_maximum_0 --------------------------
	.section	.text.triton_poi_fused_eq_gt_lt_maximum_0,"ax",@progbits
	.align	128
        .global         triton_poi_fused_eq_gt_lt_maximum_0
        .type           triton_poi_fused_eq_gt_lt_maximum_0,@function
        .size           triton_poi_fused_eq_gt_lt_maximum_0,(.L_x_1 - triton_poi_fused_eq_gt_lt_maximum_0)
        .other          triton_poi_fused_eq_gt_lt_maximum_0,@"STO_CUDA_ENTRY STV_DEFAULT"
triton_poi_fused_eq_gt_lt_maximum_0:
.text.triton_poi_fused_eq_gt_lt_maximum_0:
[----:B------:R-:W0:Y:S02]  /*0000*/  LDC R1, c[0x0][0x28] ;  /* 0x00000a00ff017b82 */ /* 0x000e240000000800 */
[----:B------:R-:W1:Y:S01]  /*0010*/  S2R R0, SR_TID.X ;  /* 0x0000000000007919 */ /* 0x000e620000002100 */
[----:B------:R-:W2:Y:S01]  /*0020*/  LDC.64 R4, c[0x0][0x210] ;  /* 0x00008400ff047b82 */ /* 0x000ea20000000a00 */
[----:B------:R-:W-:Y:S01]  /*0030*/  ULDC.64 UR4, c[0x0][0x208] ;  /* 0x0000820000047ab9 */ /* 0x000fe20000000a00 */
[----:B------:R-:W-:Y:S01]  /*0040*/  ULDC.64 UR6, c[0x0][0x228] ;  /* 0x00008a0000067ab9 */ /* 0x000fe20000000a00 */
[----:B------:R-:W3:Y:S01]  /*0050*/  S2R R3, SR_CTAID.X ;  /* 0x0000000000037919 */ /* 0x000ee20000002500 */
[----:B------:R-:W-:Y:S01]  /*0060*/  ULDC.64 UR8, c[0x0][0x230] ;  /* 0x00008c0000087ab9 */ /* 0x000fe20000000a00 */
[----:B-1----:R-:W-:Y:S01]  /*0070*/  IMAD.SHL.U32 R0, R0, 0x2, RZ ;  /* 0x0000000200007824 */ /* 0x002fe200078e00ff */
[----:B---3--:R-:W-:-:S04]  /*0080*/  SHF.R.S32.HI R9, RZ, 0x17, R3 ;  /* 0x00000017ff097819 */ /* 0x008fc80000011403 */
[----:B------:R-:W-:Y:S02]  /*0090*/  LOP3.LUT R0, R0, 0xfe, RZ, 0xc0, !PT ;  /* 0x000000fe00007812 */ /* 0x000fe400078ec0ff */
[----:B------:R-:W-:-:S03]  /*00a0*/  SGXT R9, R9, 0x1 ;  /* 0x000000010909781a */ /* 0x000fc60000000200 */
[----:B------:R-:W-:Y:S02]  /*00b0*/  IMAD R0, R3, 0x100, R0 ;  /* 0x0000010003007824 */ /* 0x000fe400078e0200 */
[----:B------:R-:W1:Y:S03]  /*00c0*/  LDC.64 R2, c[0x0][0x218] ;  /* 0x00008600ff027b82 */ /* 0x000e660000000a00 */
[----:B------:R-:W-:Y:S02]  /*00d0*/  SHF.R.S32.HI R7, RZ, 0x1f, R0 ;  /* 0x0000001fff077819 */ /* 0x000fe40000011400 */
[-C--:B------:R-:W-:Y:S02]  /*00e0*/  LEA.HI R9, R9, R0.reuse, RZ, 0x4 ;  /* 0x0000000009097211 */ /* 0x080fe400078f20ff */
[----:B------:R-:W-:Y:S02]  /*00f0*/  LEA.HI R7, R7, R0, RZ, 0x6 ;  /* 0x0000000007077211 */ /* 0x000fe400078f30ff */
[----:B------:R-:W-:-:S02]  /*0100*/  SHF.R.S32.HI R9, RZ, 0x4, R9 ;  /* 0x00000004ff097819 */ /* 0x000fc40000011409 */
[----:B------:R-:W-:Y:S01]  /*0110*/  ISETP.GE.AND P0, PT, R0, 0x100, PT ;  /* 0x000001000000780c */ /* 0x000fe20003f06270 */
[C---:B------:R-:W-:Y:S01]  /*0120*/  IMAD.SHL.U32 R8, R7.reuse, 0x2, RZ ;  /* 0x0000000207087824 */ /* 0x040fe200078e00ff */
[----:B------:R-:W-:Y:S02]  /*0130*/  LOP3.LUT R7, R7, 0xffffffc0, RZ, 0xc0, !PT ;  /* 0xffffffc007077812 */ /* 0x000fe400078ec0ff */
[----:B------:R-:W-:Y:S02]  /*0140*/  LEA.HI R6, R9, R9, RZ, 0x2 ;  /* 0x0000000909067211 */ /* 0x000fe400078f10ff */
[----:B------:R-:W-:Y:S02]  /*0150*/  LOP3.LUT R8, R8, 0xffffff80, RZ, 0xc0, !PT ;  /* 0xffffff8008087812 */ /* 0x000fe400078ec0ff */
[----:B------:R-:W-:Y:S02]  /*0160*/  LOP3.LUT R6, R6, 0xfffffffc, RZ, 0xc0, !PT ;  /* 0xfffffffc06067812 */ /* 0x000fe400078ec0ff */
[----:B------:R-:W-:-:S03]  /*0170*/  IADD3 R11, R8, R0, -R7 ;  /* 0x00000000080b7210 */ /* 0x000fc60007ffe807 */
[----:B------:R-:W-:Y:S01]  /*0180*/  IMAD.IADD R13, R9, 0x1, -R6 ;  /* 0x00000001090d7824 */ /* 0x000fe200078e0a06 */
[----:B------:R-:W-:Y:S01]  /*0190*/  CS2R R6, SRZ ;  /* 0x0000000000067805 */ /* 0x000fe2000001ff00 */
[C---:B------:R-:W-:Y:S02]  /*01a0*/  VIADD R15, R11.reuse, 0x40 ;  /* 0x000000400b0f7836 */ /* 0x040fe40000000000 */
[----:B--2---:R-:W-:-:S04]  /*01b0*/  IMAD.WIDE R8, R11, 0x4, R4 ;  /* 0x000000040b087825 */ /* 0x004fc800078e0204 */
[----:B------:R-:W-:Y:S01]  /*01c0*/  IMAD.WIDE R10, R15, 0x4, R4 ;  /* 0x000000040f0a7825 */ /* 0x000fe200078e0204 */
[----:B------:R-:W-:Y:S01]  /*01d0*/  CS2R R14, SRZ ;  /* 0x00000000000e7805 */ /* 0x000fe2000001ff00 */
[----:B------:R-:W2:Y:S02]  /*01e0*/  @!P0 LDG.E.64 R6, desc[UR4][R8.64] ;  /* 0x0000000408068981 */ /* 0x000ea4000c1e1b00 */
[----:B-1----:R-:W-:Y:S01]  /*01f0*/  IMAD.WIDE R4, R13, 0x4, R2 ;  /* 0x000000040d047825 */ /* 0x002fe200078e0202 */
[----:B------:R-:W-:Y:S02]  /*0200*/  CS2R R2, SRZ ;  /* 0x0000000000027805 */ /* 0x000fe4000001ff00 */
[----:B------:R-:W-:Y:S02]  /*0210*/  CS2R R12, SRZ ;  /* 0x00000000000c7805 */ /* 0x000fe4000001ff00 */
[----:B------:R-:W3:Y:S04]  /*0220*/  @!P0 LDG.E.EL R15, desc[UR4][R4.64+0x10] ;  /* 0x00001004040f8981 */ /* 0x000ee8000c2e1900 */
[----:B------:R-:W2:Y:S04]  /*0230*/  @!P0 LDG.E.EL R3, desc[UR4][R4.64] ;  /* 0x0000000404038981 */ /* 0x000ea8000c2e1900 */
[----:B------:R-:W3:Y:S04]  /*0240*/  @!P0 LDG.E.64 R12, desc[UR4][R10.64] ;  /* 0x000000040a0c8981 */ /* 0x000ee8000c1e1b00 */
[----:B------:R-:W4:Y:S04]  /*0250*/  @!P0 LDG.E.EL R2, desc[UR4][R4.64] ;  /* 0x0000000404028981 */ /* 0x000f28000c2e1900 */
[----:B------:R-:W5:Y:S01]  /*0260*/  @!P0 LDG.E.EL R14, desc[UR4][R4.64+0x10] ;  /* 0x00001004040e8981 */ /* 0x000f62000c2e1900 */
[----:B--2---:R-:W-:Y:S01]  /*0270*/  FADD R17, R3, R6 ;  /* 0x0000000603117221 */ /* 0x004fe20000000000 */
[----:B---3--:R-:W-:Y:S01]  /*0280*/  FADD R6, R15, R12 ;  /* 0x0000000c0f067221 */ /* 0x008fe20000000000 */
[----:B----4-:R-:W-:-:S02]  /*0290*/  FADD R12, R2, R7 ;  /* 0x00000007020c7221 */ /* 0x010fc40000000000 */
[----:B------:R-:W1:Y:S01]  /*02a0*/  LDC.64 R2, c[0x0][0x220] ;  /* 0x00008800ff027b82 */ /* 0x000e620000000a00 */
[----:B-----5:R-:W-:Y:S01]  /*02b0*/  FADD R13, R14, R13 ;  /* 0x0000000d0e0d7221 */ /* 0x020fe20000000000 */
[CC--:B------:R-:W-:Y:S02]  /*02c0*/  FSETP.NEU.AND P6, PT, R17.reuse, R6.reuse, PT ;  /* 0x000000061100720b */ /* 0x0c0fe40003fcd000 */
[CC--:B------:R-:W-:Y:S02]  /*02d0*/  FSETP.GT.AND P3, PT, R17.reuse, R6.reuse, PT ;  /* 0x000000061100720b */ /* 0x0c0fe40003f64000 */
[----:B------:R-:W-:Y:S02]  /*02e0*/  FSETP.NEU.AND P4, PT, R12, R13, PT ;  /* 0x0000000d0c00720b */ /* 0x000fe40003f8d000 */
[----:B------:R-:W-:Y:S02]  /*02f0*/  SEL R4, RZ, 0x1, P6 ;  /* 0x00000001ff047807 */ /* 0x000fe40003000000 */
[----:B------:R-:W-:-:S02]  /*0300*/  FSETP.GEU.AND P5, PT, R17, R6, PT ;  /* 0x000000061100720b */ /* 0x000fc40003fae000 */
[C---:B------:R-:W-:Y:S02]  /*0310*/  FSETP.GEU.AND P6, PT, R12.reuse, R13, PT ;  /* 0x0000000d0c00720b */ /* 0x040fe40003fce000 */
[----:B------:R-:W-:Y:S02]  /*0320*/  SEL R5, RZ, 0x100, P4 ;  /* 0x00000100ff057807 */ /* 0x000fe40002000000 */
[C---:B------:R-:W-:Y:S02]  /*0330*/  FSETP.NAN.AND P2, PT, R17.reuse, R17, PT ;  /* 0x000000111100720b */ /* 0x040fe40003f48000 */
[----:B------:R-:W-:Y:S02]  /*0340*/  FSEL R6, R17, R6, P3 ;  /* 0x0000000611067208 */ /* 0x000fe40001800000 */
[----:B------:R-:W-:Y:S02]  /*0350*/  FSETP.GT.AND P1, PT, R12, R13, PT ;  /* 0x0000000d0c00720b */ /* 0x000fe40003f24000 */
[----:B------:R-:W-:-:S02]  /*0360*/  SEL R9, RZ, 0x1, P5 ;  /* 0x00000001ff097807 */ /* 0x000fc40002800000 */
[----:B------:R-:W-:Y:S01]  /*0370*/  SEL R10, RZ, 0x100, P6 ;  /* 0x00000100ff0a7807 */ /* 0x000fe20003000000 */
[----:B------:R-:W-:Y:S01]  /*0380*/  IMAD.IADD R11, R4, 0x1, R5 ;  /* 0x00000001040b7824 */ /* 0x000fe200078e0205 */
[----:B------:R-:W-:Y:S02]  /*0390*/  FSEL R14, R17, R6, P2 ;  /* 0x00000006110e7208 */ /* 0x000fe40001000000 */
[C---:B------:R-:W-:Y:S02]  /*03a0*/  FSETP.NAN.AND P2, PT, R12.reuse, R12, PT ;  /* 0x0000000c0c00720b */ /* 0x040fe40003f48000 */
[----:B------:R-:W-:Y:S01]  /*03b0*/  FSEL R5, R12, R13, P1 ;  /* 0x0000000d0c057208 */ /* 0x000fe20000800000 */
[----:B------:R-:W-:Y:S01]  /*03c0*/  IMAD.IADD R21, R9, 0x1, R10 ;  /* 0x0000000109157824 */ /* 0x000fe200078e020a */
[----:B------:R-:W-:Y:S02]  /*03d0*/  SEL R8, RZ, 0x100, !P1 ;  /* 0x00000100ff087807 */ /* 0x000fe40004800000 */
[----:B------:R-:W-:-:S02]  /*03e0*/  SEL R7, RZ, 0x1, !P3 ;  /* 0x00000001ff077807 */ /* 0x000fc40005800000 */
[----:B------:R-:W-:Y:S02]  /*03f0*/  SHF.R.S32.HI R9, RZ, 0x1f, R0 ;  /* 0x0000001fff097819 */ /* 0x000fe40000011400 */
[----:B------:R-:W-:Y:S02]  /*0400*/  IADD3 R4, P1, R0, UR6, RZ ;  /* 0x0000000600047c10 */ /* 0x000fe4000ff3e0ff */
[----:B------:R-:W-:Y:S02]  /*0410*/  FSEL R15, R12, R5, P2 ;  /* 0x000000050c0f7208 */ /* 0x000fe40001000000 */
[----:B------:R-:W-:Y:S01]  /*0420*/  IADD3 R6, P2, R0, UR8, RZ ;  /* 0x0000000800067c10 */ /* 0x000fe2000ff5e0ff */
[----:B-1----:R-:W-:Y:S01]  /*0430*/  IMAD.WIDE R2, R0, 0x4, R2 ;  /* 0x0000000400027825 */ /* 0x002fe200078e0202 */
[----:B------:R-:W-:Y:S01]  /*0440*/  IADD3.X R5, R9, UR7, RZ, P1, !PT ;  /* 0x0000000709057c10 */ /* 0x000fe20008ffe4ff */
[----:B------:R-:W-:Y:S02]  /*0450*/  ULDC.64 UR6, c[0x0][0x238] ;  /* 0x00008e0000067ab9 */ /* 0x000fe40000000a00 */
[----:B------:R-:W-:Y:S01]  /*0460*/  IMAD.IADD R19, R7, 0x1, R8 ;  /* 0x0000000107137824 */ /* 0x000fe200078e0208 */
[----:B------:R-:W-:-:S02]  /*0470*/  IADD3.X R7, R9, UR9, RZ, P2, !PT ;  /* 0x0000000909077c10 */ /* 0x000fc400097fe4ff */
[----:B------:R-:W-:Y:S01]  /*0480*/  IADD3 R8, P1, R0, UR6, RZ ;  /* 0x0000000600087c10 */ /* 0x000fe2000ff3e0ff */
[----:B------:R1:W-:Y:S03]  /*0490*/  @!P0 STG.E.64 desc[UR4][R2.64], R14 ;  /* 0x0000000e02008986 */ /* 0x0003e6000c101b04 */
[----:B------:R-:W-:Y:S01]  /*04a0*/  IADD3.X R9, R9, UR7, RZ, P1, !PT ;  /* 0x0000000709097c10 */ /* 0x000fe20008ffe4ff */
[----:B------:R1:W-:Y:S04]  /*04b0*/  @!P0 STG.E.U16 desc[UR4][R4.64], R11 ;  /* 0x0000000b04008986 */ /* 0x0003e8000c101504 */
[----:B------:R1:W-:Y:S01]  /*04c0*/  @!P0 STG.E.U16 desc[UR4][R6.64], R19 ;  /* 0x0000001306008986 */ /* 0x0003e2000c101504 */
[----:B------:R-:W-:Y:S05]  /*04d0*/  @P0 EXIT ;  /* 0x000000000000094d */ /* 0x000fea0003800000 */
[----:B------:R-:W-:Y:S01]  /*04e0*/  STG.E.U16 desc[UR4][R8.64], R21 ;  /* 0x0000001508007986 */ /* 0x000fe2000c101504 */
[----:B------:R-:W-:Y:S05]  /*04f0*/  EXIT ;  /* 0x000000000000794d */ /* 0x000fea0003800000 */
.L_x_0:
[----:B------:R-:W-:-:S00]  /*0500*/  BRA `(.L_x_0) ;  /* 0xfffffffc00fc7947 */ /* 0x000fc0000383ffff */
[----:B------:R-:W-:-:S00]  /*0510*/  NOP ;  /* 0x0000000000007918 */ /* 0x000fc00000000000 */
        /* <DEDUP_REMOVED lines=14> */
.L_x_1:


//--------------------- .nv.constant0.triton_poi_fused_eq_gt_lt_maximum_0 --------------------------
	.section	.nv.constant0.triton_poi_fused_eq_gt_lt_maximum_0,"a",@progbits
	.sectionflags	@""
	.align	4
.nv.constant0.triton_poi_fused_eq_gt_lt_maximum_0:
	.zero		580
